//
// Generated by NVIDIA NVVM Compiler
//
// Compiler Build ID: CL-36424714
// Cuda compilation tools, release 13.0, V13.0.88
// Based on NVVM 20.0.0
//

.version 9.0
.target sm_100
.address_size 64

	// .globl	_Z11cuda_ising1PiS_i

.visible .entry _Z11cuda_ising1PiS_i(
	.param .u64 .ptr .align 1 _Z11cuda_ising1PiS_i_param_0,
	.param .u64 .ptr .align 1 _Z11cuda_ising1PiS_i_param_1,
	.param .u32 _Z11cuda_ising1PiS_i_param_2
)
{
	.reg .pred 	%p<3>;
	.reg .b32 	%r<41>;
	.reg .b64 	%rd<16>;

	ld.param.u64 	%rd1, [_Z11cuda_ising1PiS_i_param_0];
	ld.param.u64 	%rd2, [_Z11cuda_ising1PiS_i_param_1];
	ld.param.u32 	%r4, [_Z11cuda_ising1PiS_i_param_2];
	mov.u32 	%r5, %ctaid.x;
	mov.u32 	%r6, %ntid.x;
	mov.u32 	%r7, %tid.x;
	mad.lo.s32 	%r1, %r5, %r6, %r7;
	mov.u32 	%r8, %ctaid.y;
	mov.u32 	%r9, %ntid.y;
	mov.u32 	%r10, %tid.y;
	mad.lo.s32 	%r11, %r8, %r9, %r10;
	max.s32 	%r12, %r1, %r11;
	setp.ge.s32 	%p1, %r12, %r4;
	@%p1 bra 	$L__BB0_2;
	cvta.to.global.u64 	%rd3, %rd1;
	cvta.to.global.u64 	%rd4, %rd2;
	add.s32 	%r13, %r11, %r4;
	add.s32 	%r14, %r13, -1;
	rem.u32 	%r15, %r14, %r4;
	add.s32 	%r16, %r11, 1;
	rem.u32 	%r17, %r16, %r4;
	add.s32 	%r18, %r1, %r4;
	add.s32 	%r19, %r18, -1;
	rem.s32 	%r20, %r19, %r4;
	add.s32 	%r21, %r1, 1;
	rem.s32 	%r22, %r21, %r4;
	mad.lo.s32 	%r23, %r20, %r4, %r11;
	mul.wide.s32 	%rd5, %r23, 4;
	add.s64 	%rd6, %rd3, %rd5;
	ld.global.u32 	%r24, [%rd6];
	mul.lo.s32 	%r25, %r4, %r1;
	add.s32 	%r26, %r15, %r25;
	mul.wide.s32 	%rd7, %r26, 4;
	add.s64 	%rd8, %rd3, %rd7;
	ld.global.u32 	%r27, [%rd8];
	add.s32 	%r28, %r27, %r24;
	add.s32 	%r29, %r25, %r11;
	mul.wide.s32 	%rd9, %r29, 4;
	add.s64 	%rd10, %rd3, %rd9;
	ld.global.u32 	%r30, [%rd10];
	add.s32 	%r31, %r28, %r30;
	mad.lo.s32 	%r32, %r22, %r4, %r11;
	mul.wide.s32 	%rd11, %r32, 4;
	add.s64 	%rd12, %rd3, %rd11;
	ld.global.u32 	%r33, [%rd12];
	add.s32 	%r34, %r31, %r33;
	add.s32 	%r35, %r17, %r25;
	mul.wide.s32 	%rd13, %r35, 4;
	add.s64 	%rd14, %rd3, %rd13;
	ld.global.u32 	%r36, [%rd14];
	add.s32 	%r37, %r34, %r36;
	shr.s32 	%r38, %r37, 31;
	setp.ne.s32 	%p2, %r37, 0;
	selp.u32 	%r39, 1, 0, %p2;
	or.b32  	%r40, %r38, %r39;
	add.s64 	%rd15, %rd4, %rd9;
	st.global.u32 	[%rd15], %r40;
$L__BB0_2:
	ret;

}


// ===== COMPILED SASS (sm_100) =====

	.target	sm_100

	.elftype	@"ET_EXEC"


//--------------------- .note.nv.tkinfo           --------------------------
	.section	.note.nv.tkinfo,"",@"SHT_NOTE"
	.sectionflags	@"SHF_NOTE_NV_TKINFO"
	.tkinfo
        /*0018*/ 	.word	0x00000002
        /*0030*/ 	.string	""
        /*0030*/ 	.string	"ptxas"
        /*0030*/ 	.string	"Cuda compilation tools, release 13.0, V13.0.88"
        /*0030*/ 	.string	"Build cuda_13.0.r13.0/compiler.36424714_0"
        /*0030*/ 	.string	"-arch sm_100 -m 64 "



//--------------------- .note.nv.cuinfo           --------------------------
	.section	.note.nv.cuinfo,"",@"SHT_NOTE"
	.sectionflags	@"SHF_NOTE_NV_CUINFO"
        /*0018*/ 	.short	0x0002
        /*001a*/ 	.short	0x0064
        /*001c*/ 	.short	0x0082
	.zero		2


//--------------------- .nv.info                  --------------------------
	.section	.nv.info,"",@"SHT_CUDA_INFO"
	.align	4


	//----- nvinfo : EIATTR_REGCOUNT
	.align		4
        /*0000*/ 	.byte	0x04, 0x2f
        /*0002*/ 	.short	(.L_1 - .L_0)
	.align		4
.L_0:
        /*0004*/ 	.word	index@(_Z11cuda_ising1PiS_i)
        /*0008*/ 	.word	0x00000014


	//----- nvinfo : EIATTR_FRAME_SIZE
	.align		4
.L_1:
        /*000c*/ 	.byte	0x04, 0x11
        /*000e*/ 	.short	(.L_3 - .L_2)
	.align		4
.L_2:
        /*0010*/ 	.word	index@(_Z11cuda_ising1PiS_i)
        /*0014*/ 	.word	0x00000000


	//----- nvinfo : EIATTR_MIN_STACK_SIZE
	.align		4
.L_3:
        /*0018*/ 	.byte	0x04, 0x12
        /*001a*/ 	.short	(.L_5 - .L_4)
	.align		4
.L_4:
        /*001c*/ 	.word	index@(_Z11cuda_ising1PiS_i)
        /*0020*/ 	.word	0x00000000
.L_5:


//--------------------- .nv.compat                --------------------------
	.section	.nv.compat,"",@"SHT_CUDA_COMPAT_INFO"
	.align	4
        /*0000*/ 	.byte	0x02, 0x09, 0x00, 0x00, 0x02, 0x02, 0x01, 0x00, 0x02, 0x05, 0x05, 0x00, 0x03, 0x07, 0x01, 0x01
        /*0010*/ 	.byte	0x02, 0x03, 0x00, 0x00, 0x02, 0x06, 0x01, 0x00, 0x04, 0x0b, 0x08, 0x00, 0x09, 0x00, 0x00, 0x00
        /*0020*/ 	.byte	0x00, 0x00, 0x00, 0x00


//--------------------- .nv.info._Z11cuda_ising1PiS_i --------------------------
	.section	.nv.info._Z11cuda_ising1PiS_i,"",@"SHT_CUDA_INFO"
	.sectionflags	@""
	.align	4


	//----- nvinfo : EIATTR_CUDA_API_VERSION
	.align		4
        /*0000*/ 	.byte	0x04, 0x37
        /*0002*/ 	.short	(.L_7 - .L_6)
.L_6:
        /*0004*/ 	.word	0x00000082


	//----- nvinfo : EIATTR_KPARAM_INFO
	.align		4
.L_7:
        /*0008*/ 	.byte	0x04, 0x17
        /*000a*/ 	.short	(.L_9 - .L_8)
.L_8:
        /*000c*/ 	.word	0x00000000
        /*0010*/ 	.short	0x0002
        /*0012*/ 	.short	0x0010
        /*0014*/ 	.byte	0x00, 0xf0, 0x11, 0x00


	//----- nvinfo : EIATTR_KPARAM_INFO
	.align		4
.L_9:
        /*0018*/ 	.byte	0x04, 0x17
        /*001a*/ 	.short	(.L_11 - .L_10)
.L_10:
        /*001c*/ 	.word	0x00000000
        /*0020*/ 	.short	0x0001
        /*0022*/ 	.short	0x0008
        /*0024*/ 	.byte	0x00, 0xf5, 0x21, 0x00


	//----- nvinfo : EIATTR_KPARAM_INFO
	.align		4
.L_11:
        /*0028*/ 	.byte	0x04, 0x17
        /*002a*/ 	.short	(.L_13 - .L_12)
.L_12:
        /*002c*/ 	.word	0x00000000
        /*0030*/ 	.short	0x0000
        /*0032*/ 	.short	0x0000
        /*0034*/ 	.byte	0x00, 0xf5, 0x21, 0x00


	//----- nvinfo : EIATTR_SPARSE_MMA_MASK
	.align		4
.L_13:
        /*0038*/ 	.byte	0x03, 0x50
        /*003a*/ 	.short	0x0000


	//----- nvinfo : EIATTR_MAXREG_COUNT
	.align		4
        /*003c*/ 	.byte	0x03, 0x1b
        /*003e*/ 	.short	0x00ff


	//----- nvinfo : EIATTR_MERCURY_ISA_VERSION
	.align		4
        /*0040*/ 	.byte	0x03, 0x5f
        /*0042*/ 	.short	0x0101


	//----- nvinfo : EIATTR_VRC_CTA_INIT_COUNT
	.align		4
        /*0044*/ 	.byte	0x02, 0x4a
	.zero		1
	.zero		1


	//----- nvinfo : EIATTR_EXIT_INSTR_OFFSETS
	.align		4
        /*0048*/ 	.byte	0x04, 0x1c
        /*004a*/ 	.short	(.L_15 - .L_14)


	//   ....[0]....
.L_14:
        /*004c*/ 	.word	0x000000c0


	//   ....[1]....
        /*0050*/ 	.word	0x00000670


	//----- nvinfo : EIATTR_CBANK_PARAM_SIZE
	.align		4
.L_15:
        /*0054*/ 	.byte	0x03, 0x19
        /*0056*/ 	.short	0x0014


	//----- nvinfo : EIATTR_PARAM_CBANK
	.align		4
        /*0058*/ 	.byte	0x04, 0x0a
        /*005a*/ 	.short	(.L_17 - .L_16)
	.align		4
.L_16:
        /*005c*/ 	.word	index@(.nv.constant0._Z11cuda_ising1PiS_i)
        /*0060*/ 	.short	0x0380
        /*0062*/ 	.short	0x0014


	//----- nvinfo : EIATTR_SW_WAR
	.align		4
.L_17:
        /*0064*/ 	.byte	0x04, 0x36
        /*0066*/ 	.short	(.L_19 - .L_18)
.L_18:
        /*0068*/ 	.word	0x00000008
.L_19:


//--------------------- .nv.callgraph             --------------------------
	.section	.nv.callgraph,"",@"SHT_CUDA_CALLGRAPH"
	.align	4
	.sectionentsize	8
	.align		4
        /*0000*/ 	.word	0x00000000
	.align		4
        /*0004*/ 	.word	0xffffffff
	.align		4
        /*0008*/ 	.word	0x00000000
	.align		4
        /*000c*/ 	.word	0xfffffffe
	.align		4
        /*0010*/ 	.word	0x00000000
	.align		4
        /*0014*/ 	.word	0xfffffffd
	.align		4
        /*0018*/ 	.word	0x00000000
	.align		4
        /*001c*/ 	.word	0xfffffffc


//--------------------- .text._Z11cuda_ising1PiS_i --------------------------
	.section	.text._Z11cuda_ising1PiS_i,"ax",@progbits
	.align	128
        .global         _Z11cuda_ising1PiS_i
        .type           _Z11cuda_ising1PiS_i,@function
        .size           _Z11cuda_ising1PiS_i,(.L_x_1 - _Z11cuda_ising1PiS_i)
        .other          _Z11cuda_ising1PiS_i,@"STO_CUDA_ENTRY STV_DEFAULT"
_Z11cuda_ising1PiS_i:
.text._Z11cuda_ising1PiS_i:
[----:B------:R-:W-:Y:S01]  /*0000*/  LDC R1, c[0x0][0x37c] ;  /* 0x0000df00ff017b82 */ /* 0x000fe20000000800 */
[----:B------:R-:W0:Y:S07]  /*0010*/  S2R R0, SR_TID.X ;  /* 0x0000000000007919 */ /* 0x000e2e0000002100 */
[----:B------:R-:W0:Y:S01]  /*0020*/  S2UR UR4, SR_CTAID.X ;  /* 0x00000000000479c3 */ /* 0x000e220000002500 */
[----:B------:R-:W1:Y:S07]  /*0030*/  S2R R3, SR_TID.Y ;  /* 0x0000000000037919 */ /* 0x000e6e0000002200 */
[----:B------:R-:W0:Y:S08]  /*0040*/  LDC R5, c[0x0][0x360] ;  /* 0x0000d800ff057b82 */ /* 0x000e300000000800 */
[----:B------:R-:W1:Y:S08]  /*0050*/  S2UR UR5, SR_CTAID.Y ;  /* 0x00000000000579c3 */ /* 0x000e700000002600 */
[----:B------:R-:W1:Y:S08]  /*0060*/  LDC R2, c[0x0][0x364] ;  /* 0x0000d900ff027b82 */ /* 0x000e700000000800 */
[----:B------:R-:W2:Y:S01]  /*0070*/  LDC R4, c[0x0][0x390] ;  /* 0x0000e400ff047b82 */ /* 0x000ea20000000800 */
[----:B0-----:R-:W-:-:S02]  /*0080*/  IMAD R5, R5, UR4, R0 ;  /* 0x0000000405057c24 */ /* 0x001fc4000f8e0200 */
[----:B-1----:R-:W-:-:S05]  /*0090*/  IMAD R0, R2, UR5, R3 ;  /* 0x0000000502007c24 */ /* 0x002fca000f8e0203 */
[----:B------:R-:W-:-:S04]  /*00a0*/  VIMNMX R3, PT, PT, R5, R0, !PT ;  /* 0x0000000005037248 */ /* 0x000fc80007fe0100 */
[----:B--2---:R-:W-:-:S13]  /*00b0*/  ISETP.GE.AND P0, PT, R3, R4, PT ;  /* 0x000000040300720c */ /* 0x004fda0003f06270 */
[----:B------:R-:W-:Y:S05]  /*00c0*/  @P0 EXIT ;  /* 0x000000000000094d */ /* 0x000fea0003800000 */
[----:B------:R-:W-:Y:S01]  /*00d0*/  IABS R6, R4 ;  /* 0x0000000400067213 */ /* 0x000fe20000000000 */
[----:B------:R-:W0:Y:S01]  /*00e0*/  I2F.U32.RP R9, R4 ;  /* 0x0000000400097306 */ /* 0x000e220000209000 */
[C---:B------:R-:W-:Y:S01]  /*00f0*/  IADD3 R7, PT, PT, R5.reuse, -0x1, R4 ;  /* 0xffffffff05077810 */ /* 0x040fe20007ffe004 */
[----:B------:R-:W-:Y:S01]  /*0100*/  VIADD R8, R5, 0x1 ;  /* 0x0000000105087836 */ /* 0x000fe20000000000 */
[----:B------:R-:W1:Y:S02]  /*0110*/  LDCU.64 UR4, c[0x0][0x358] ;  /* 0x00006b00ff0477ac */ /* 0x000e640008000a00 */
[----:B------:R-:W-:Y:S02]  /*0120*/  ISETP.GE.AND P4, PT, R7, RZ, PT ;  /* 0x000000ff0700720c */ /* 0x000fe40003f86270 */
[----:B------:R-:W-:Y:S01]  /*0130*/  IABS R14, R8 ;  /* 0x00000008000e7213 */ /* 0x000fe20000000000 */
[----:B------:R-:W2:Y:S08]  /*0140*/  I2F.RP R12, R6 ;  /* 0x00000006000c7306 */ /* 0x000eb00000209400 */
[----:B0-----:R-:W0:Y:S08]  /*0150*/  MUFU.RCP R9, R9 ;  /* 0x0000000900097308 */ /* 0x001e300000001000 */
[----:B--2---:R-:W2:Y:S01]  /*0160*/  MUFU.RCP R12, R12 ;  /* 0x0000000c000c7308 */ /* 0x004ea20000001000 */
[----:B0-----:R-:W-:-:S07]  /*0170*/  VIADD R2, R9, 0xffffffe ;  /* 0x0ffffffe09027836 */ /* 0x001fce0000000000 */
[----:B------:R0:W3:Y:S01]  /*0180*/  F2I.FTZ.U32.TRUNC.NTZ R3, R2 ;  /* 0x0000000200037305 */ /* 0x0000e2000021f000 */
[----:B--2---:R-:W-:Y:S01]  /*0190*/  VIADD R10, R12, 0xffffffe ;  /* 0x0ffffffe0c0a7836 */ /* 0x004fe20000000000 */
[----:B------:R-:W-:Y:S01]  /*01a0*/  IABS R12, R7 ;  /* 0x00000007000c7213 */ /* 0x000fe20000000000 */
[----:B------:R-:W-:-:S05]  /*01b0*/  IMAD R7, R5, R4, R0 ;  /* 0x0000000405077224 */ /* 0x000fca00078e0200 */
[----:B------:R2:W4:Y:S01]  /*01c0*/  F2I.FTZ.U32.TRUNC.NTZ R11, R10 ;  /* 0x0000000a000b7305 */ /* 0x000522000021f000 */
[----:B0-----:R-:W-:Y:S02]  /*01d0*/  IMAD.MOV.U32 R2, RZ, RZ, RZ ;  /* 0x000000ffff027224 */ /* 0x001fe400078e00ff */
[----:B---3--:R-:W-:Y:S02]  /*01e0*/  IMAD.MOV R15, RZ, RZ, -R3 ;  /* 0x000000ffff0f7224 */ /* 0x008fe400078e0a03 */
[----:B--2---:R-:W-:Y:S01]  /*01f0*/  HFMA2 R10, -RZ, RZ, 0, 0 ;  /* 0x00000000ff0a7431 */ /* 0x004fe200000001ff */
[----:B----4-:R-:W-:-:S05]  /*0200*/  IADD3 R13, PT, PT, RZ, -R11, RZ ;  /* 0x8000000bff0d7210 */ /* 0x010fca0007ffe0ff */
[----:B------:R-:W-:Y:S02]  /*0210*/  IMAD R9, R13, R6, RZ ;  /* 0x000000060d097224 */ /* 0x000fe400078e02ff */
[----:B------:R-:W-:Y:S02]  /*0220*/  IMAD.MOV.U32 R13, RZ, RZ, R12 ;  /* 0x000000ffff0d7224 */ /* 0x000fe400078e000c */
[----:B------:R-:W-:Y:S01]  /*0230*/  IMAD.HI.U32 R10, R11, R9, R10 ;  /* 0x000000090b0a7227 */ /* 0x000fe200078e000a */
[----:B------:R-:W-:-:S03]  /*0240*/  IADD3 R11, PT, PT, R0, 0x1, RZ ;  /* 0x00000001000b7810 */ /* 0x000fc60007ffe0ff */
[----:B------:R-:W-:Y:S01]  /*0250*/  IMAD R9, R15, R4, RZ ;  /* 0x000000040f097224 */ /* 0x000fe200078e02ff */
[----:B------:R-:W-:-:S03]  /*0260*/  MOV R15, R14 ;  /* 0x0000000e000f7202 */ /* 0x000fc60000000f00 */
[----:B------:R-:W-:Y:S01]  /*0270*/  IMAD.HI.U32 R2, R3, R9, R2 ;  /* 0x0000000903027227 */ /* 0x000fe200078e0002 */
[----:B------:R-:W-:-:S03]  /*0280*/  IADD3 R3, PT, PT, R0, -0x1, R4 ;  /* 0xffffffff00037810 */ /* 0x000fc60007ffe004 */
[----:B------:R-:W-:-:S04]  /*0290*/  IMAD.HI.U32 R9, R10, R13, RZ ;  /* 0x0000000d0a097227 */ /* 0x000fc800078e00ff */
[----:B------:R-:W-:-:S04]  /*02a0*/  IMAD.HI.U32 R10, R10, R15, RZ ;  /* 0x0000000f0a0a7227 */ /* 0x000fc800078e00ff */
[----:B------:R-:W-:Y:S01]  /*02b0*/  IMAD.MOV R12, RZ, RZ, -R9 ;  /* 0x000000ffff0c7224 */ /* 0x000fe200078e0a09 */
[----:B------:R-:W-:Y:S01]  /*02c0*/  IADD3 R10, PT, PT, -R10, RZ, RZ ;  /* 0x000000ff0a0a7210 */ /* 0x000fe20007ffe1ff */
[----:B------:R-:W-:-:S04]  /*02d0*/  IMAD.HI.U32 R9, R2, R3, RZ ;  /* 0x0000000302097227 */ /* 0x000fc800078e00ff */
[----:B------:R-:W-:-:S04]  /*02e0*/  IMAD.HI.U32 R2, R2, R11, RZ ;  /* 0x0000000b02027227 */ /* 0x000fc800078e00ff */
[----:B------:R-:W-:Y:S01]  /*02f0*/  IMAD R13, R6, R12, R13 ;  /* 0x0000000c060d7224 */ /* 0x000fe200078e020d */
[----:B------:R-:W-:Y:S01]  /*0300*/  IADD3 R2, PT, PT, -R2, RZ, RZ ;  /* 0x000000ff02027210 */ /* 0x000fe20007ffe1ff */
[----:B------:R-:W-:Y:S02]  /*0310*/  IMAD.MOV R9, RZ, RZ, -R9 ;  /* 0x000000ffff097224 */ /* 0x000fe400078e0a09 */
[C---:B------:R-:W-:Y:S01]  /*0320*/  IMAD R15, R6.reuse, R10, R15 ;  /* 0x0000000a060f7224 */ /* 0x040fe200078e020f */
[----:B------:R-:W-:Y:S01]  /*0330*/  ISETP.GT.U32.AND P0, PT, R6, R13, PT ;  /* 0x0000000d0600720c */ /* 0x000fe20003f04070 */
[C---:B------:R-:W-:Y:S02]  /*0340*/  IMAD R9, R4.reuse, R9, R3 ;  /* 0x0000000904097224 */ /* 0x040fe400078e0203 */
[----:B------:R-:W-:Y:S01]  /*0350*/  IMAD R11, R4, R2, R11 ;  /* 0x00000002040b7224 */ /* 0x000fe200078e020b */
[----:B------:R-:W-:Y:S01]  /*0360*/  ISETP.GT.U32.AND P1, PT, R6, R15, PT ;  /* 0x0000000f0600720c */ /* 0x000fe20003f24070 */
[----:B------:R-:W0:Y:S01]  /*0370*/  LDC.64 R2, c[0x0][0x380] ;  /* 0x0000e000ff027b82 */ /* 0x000e220000000a00 */
[----:B------:R-:W-:-:S02]  /*0380*/  ISETP.GE.U32.AND P2, PT, R9, R4, PT ;  /* 0x000000040900720c */ /* 0x000fc40003f46070 */
[----:B------:R-:W-:-:S05]  /*0390*/  ISETP.GE.U32.AND P3, PT, R11, R4, PT ;  /* 0x000000040b00720c */ /* 0x000fca0003f66070 */
[----:B------:R-:W-:-:S04]  /*03a0*/  @!P0 IMAD.IADD R13, R13, 0x1, -R6 ;  /* 0x000000010d0d8824 */ /* 0x000fc800078e0a06 */
[----:B------:R-:W-:Y:S02]  /*03b0*/  @!P1 IADD3 R15, PT, PT, R15, -R6, RZ ;  /* 0x800000060f0f9210 */ /* 0x000fe40007ffe0ff */
[----:B------:R-:W-:Y:S01]  /*03c0*/  @P2 IMAD.IADD R9, R9, 0x1, -R4 ;  /* 0x0000000109092824 */ /* 0x000fe200078e0a04 */
[C---:B------:R-:W-:Y:S02]  /*03d0*/  ISETP.GT.U32.AND P0, PT, R6.reuse, R13, PT ;  /* 0x0000000d0600720c */ /* 0x040fe40003f04070 */
[----:B------:R-:W-:Y:S02]  /*03e0*/  ISETP.GT.U32.AND P1, PT, R6, R15, PT ;  /* 0x0000000f0600720c */ /* 0x000fe40003f24070 */
[-C--:B------:R-:W-:Y:S02]  /*03f0*/  @P3 IADD3 R11, PT, PT, R11, -R4.reuse, RZ ;  /* 0x800000040b0b3210 */ /* 0x080fe40007ffe0ff */
[-C--:B------:R-:W-:Y:S02]  /*0400*/  ISETP.GE.U32.AND P2, PT, R9, R4.reuse, PT ;  /* 0x000000040900720c */ /* 0x080fe40003f46070 */
[----:B------:R-:W-:-:S02]  /*0410*/  ISETP.GE.U32.AND P5, PT, R11, R4, PT ;  /* 0x000000040b00720c */ /* 0x000fc40003fa6070 */
[----:B------:R-:W-:-:S03]  /*0420*/  ISETP.GE.AND P3, PT, R8, RZ, PT ;  /* 0x000000ff0800720c */ /* 0x000fc60003f66270 */
[----:B------:R-:W-:Y:S01]  /*0430*/  @!P0 IMAD.IADD R13, R13, 0x1, -R6 ;  /* 0x000000010d0d8824 */ /* 0x000fe200078e0a06 */
[C---:B------:R-:W-:Y:S02]  /*0440*/  ISETP.NE.U32.AND P0, PT, R4.reuse, RZ, PT ;  /* 0x000000ff0400720c */ /* 0x040fe40003f05070 */
[----:B------:R-:W-:Y:S01]  /*0450*/  @!P1 IADD3 R15, PT, PT, R15, -R6, RZ ;  /* 0x800000060f0f9210 */ /* 0x000fe20007ffe0ff */
[----:B------:R-:W-:Y:S01]  /*0460*/  @!P4 IMAD.MOV R13, RZ, RZ, -R13 ;  /* 0x000000ffff0dc224 */ /* 0x000fe200078e0a0d */
[----:B------:R-:W-:Y:S01]  /*0470*/  ISETP.NE.AND P1, PT, R4, RZ, PT ;  /* 0x000000ff0400720c */ /* 0x000fe20003f25270 */
[----:B------:R-:W-:Y:S01]  /*0480*/  @P2 IMAD.IADD R9, R9, 0x1, -R4 ;  /* 0x0000000109092824 */ /* 0x000fe200078e0a04 */
[-C--:B------:R-:W-:Y:S02]  /*0490*/  LOP3.LUT R6, RZ, R4.reuse, RZ, 0x33, !PT ;  /* 0x00000004ff067212 */ /* 0x080fe400078e33ff */
[----:B------:R-:W-:Y:S02]  /*04a0*/  @P5 IADD3 R11, PT, PT, R11, -R4, RZ ;  /* 0x800000040b0b5210 */ /* 0x000fe40007ffe0ff */
[----:B------:R-:W-:-:S02]  /*04b0*/  @!P3 IADD3 R15, PT, PT, -R15, RZ, RZ ;  /* 0x000000ff0f0fb210 */ /* 0x000fc40007ffe1ff */
[C---:B------:R-:W-:Y:S02]  /*04c0*/  SEL R9, R6.reuse, R9, !P0 ;  /* 0x0000000906097207 */ /* 0x040fe40004000000 */
[C---:B------:R-:W-:Y:S02]  /*04d0*/  SEL R13, R6.reuse, R13, !P1 ;  /* 0x0000000d060d7207 */ /* 0x040fe40004800000 */
[C---:B------:R-:W-:Y:S01]  /*04e0*/  SEL R12, R6.reuse, R11, !P0 ;  /* 0x0000000b060c7207 */ /* 0x040fe20004000000 */
[-C--:B------:R-:W-:Y:S01]  /*04f0*/  IMAD R11, R5, R4.reuse, R9 ;  /* 0x00000004050b7224 */ /* 0x080fe200078e0209 */
[----:B------:R-:W-:Y:S01]  /*0500*/  SEL R15, R6, R15, !P1 ;  /* 0x0000000f060f7207 */ /* 0x000fe20004800000 */
[-C--:B------:R-:W-:Y:S02]  /*0510*/  IMAD R13, R13, R4.reuse, R0 ;  /* 0x000000040d0d7224 */ /* 0x080fe400078e0200 */
[-C--:B------:R-:W-:Y:S02]  /*0520*/  IMAD R17, R5, R4.reuse, R12 ;  /* 0x0000000405117224 */ /* 0x080fe400078e020c */
[----:B------:R-:W-:-:S02]  /*0530*/  IMAD R15, R15, R4, R0 ;  /* 0x000000040f0f7224 */ /* 0x000fc400078e0200 */
[----:B0-----:R-:W-:-:S04]  /*0540*/  IMAD.WIDE R8, R7, 0x4, R2 ;  /* 0x0000000407087825 */ /* 0x001fc800078e0202 */
[--C-:B------:R-:W-:Y:S02]  /*0550*/  IMAD.WIDE R10, R11, 0x4, R2.reuse ;  /* 0x000000040b0a7825 */ /* 0x100fe400078e0202 */
[----:B-1----:R-:W2:Y:S02]  /*0560*/  LDG.E R8, desc[UR4][R8.64] ;  /* 0x0000000408087981 */ /* 0x002ea4000c1e1900 */
[--C-:B------:R-:W-:Y:S02]  /*0570*/  IMAD.WIDE R4, R13, 0x4, R2.reuse ;  /* 0x000000040d047825 */ /* 0x100fe400078e0202 */
[----:B------:R-:W2:Y:S02]  /*0580*/  LDG.E R11, desc[UR4][R10.64] ;  /* 0x000000040a0b7981 */ /* 0x000ea4000c1e1900 */
[--C-:B------:R-:W-:Y:S02]  /*0590*/  IMAD.WIDE R12, R17, 0x4, R2.reuse ;  /* 0x00000004110c7825 */ /* 0x100fe400078e0202 */
[----:B------:R-:W2:Y:S02]  /*05a0*/  LDG.E R4, desc[UR4][R4.64] ;  /* 0x0000000404047981 */ /* 0x000ea4000c1e1900 */
[----:B------:R-:W-:-:S02]  /*05b0*/  IMAD.WIDE R2, R15, 0x4, R2 ;  /* 0x000000040f027825 */ /* 0x000fc400078e0202 */
[----:B------:R-:W3:Y:S01]  /*05c0*/  LDG.E R12, desc[UR4][R12.64] ;  /* 0x000000040c0c7981 */ /* 0x000ee2000c1e1900 */
[----:B------:R-:W0:Y:S03]  /*05d0*/  LDC.64 R14, c[0x0][0x388] ;  /* 0x0000e200ff0e7b82 */ /* 0x000e260000000a00 */
[----:B------:R-:W3:Y:S01]  /*05e0*/  LDG.E R3, desc[UR4][R2.64] ;  /* 0x0000000402037981 */ /* 0x000ee2000c1e1900 */
[----:B0-----:R-:W-:Y:S01]  /*05f0*/  IMAD.WIDE R6, R7, 0x4, R14 ;  /* 0x0000000407067825 */ /* 0x001fe200078e020e */
[----:B--2---:R-:W-:-:S04]  /*0600*/  IADD3 R0, PT, PT, R8, R11, R4 ;  /* 0x0000000b08007210 */ /* 0x004fc80007ffe004 */
[----:B---3--:R-:W-:-:S04]  /*0610*/  IADD3 R0, PT, PT, R12, R0, R3 ;  /* 0x000000000c007210 */ /* 0x008fc80007ffe003 */
[----:B------:R-:W-:Y:S02]  /*0620*/  ISETP.NE.AND P0, PT, R0, RZ, PT ;  /* 0x000000ff0000720c */ /* 0x000fe40003f05270 */
[----:B------:R-:W-:Y:S02]  /*0630*/  SHF.R.S32.HI R0, RZ, 0x1f, R0 ;  /* 0x0000001fff007819 */ /* 0x000fe40000011400 */
[----:B------:R-:W-:-:S04]  /*0640*/  SEL R9, RZ, 0x1, !P0 ;  /* 0x00000001ff097807 */ /* 0x000fc80004000000 */
[----:B------:R-:W-:-:S05]  /*0650*/  LOP3.LUT R9, R0, R9, RZ, 0xfc, !PT ;  /* 0x0000000900097212 */ /* 0x000fca00078efcff */
[----:B------:R-:W-:Y:S01]  /*0660*/  STG.E desc[UR4][R6.64], R9 ;  /* 0x0000000906007986 */ /* 0x000fe2000c101904 */
[----:B------:R-:W-:Y:S05]  /*0670*/  EXIT ;  /* 0x000000000000794d */ /* 0x000fea0003800000 */
.L_x_0:
[----:B------:R-:W-:-:S00]  /*0680*/  BRA `(.L_x_0) ;  /* 0xfffffffc00fc7947 */ /* 0x000fc0000383ffff */
[----:B------:R-:W-:-:S00]  /*0690*/  NOP ;  /* 0x0000000000007918 */ /* 0x000fc00000000000 */
        /* <DEDUP_REMOVED lines=14> */
.L_x_1:


//--------------------- .nv.shared.reserved.0     --------------------------
	.section	.nv.shared.reserved.0,"aw",@nobits
	.weak		__nv_reservedSMEM_offset_0_alias
	.size		__nv_reservedSMEM_offset_0_alias, 0, 64
	.other		__nv_reservedSMEM_offset_0_alias,@"STO_CUDA_RESERVED_SHARED STV_DEFAULT"
__nv_reservedSMEM_offset_0_alias:
	.zero		0
	.zero		64


//--------------------- .nv.constant0._Z11cuda_ising1PiS_i --------------------------
	.section	.nv.constant0._Z11cuda_ising1PiS_i,"a",@progbits
	.sectionflags	@""
	.align	4
.nv.constant0._Z11cuda_ising1PiS_i:
	.zero		916


//--------------------- SYMBOLS --------------------------

	.type		.nv.reservedSmem.offset0,@object
	.size		.nv.reservedSmem.offset0,0x4
